//
// Generated by NVIDIA NVVM Compiler
//
// Compiler Build ID: CL-36424714
// Cuda compilation tools, release 13.0, V13.0.88
// Based on NVVM 20.0.0
//

.version 9.0
.target sm_100
.address_size 64

	// .globl	_Z12vecAddKernelPfS_S_i

.visible .entry _Z12vecAddKernelPfS_S_i(
	.param .u64 .ptr .align 1 _Z12vecAddKernelPfS_S_i_param_0,
	.param .u64 .ptr .align 1 _Z12vecAddKernelPfS_S_i_param_1,
	.param .u64 .ptr .align 1 _Z12vecAddKernelPfS_S_i_param_2,
	.param .u32 _Z12vecAddKernelPfS_S_i_param_3
)
{
	.reg .pred 	%p<2>;
	.reg .b32 	%r<6>;
	.reg .b32 	%f<4>;
	.reg .b64 	%rd<11>;

	ld.param.u64 	%rd1, [_Z12vecAddKernelPfS_S_i_param_0];
	ld.param.u64 	%rd2, [_Z12vecAddKernelPfS_S_i_param_1];
	ld.param.u64 	%rd3, [_Z12vecAddKernelPfS_S_i_param_2];
	ld.param.u32 	%r2, [_Z12vecAddKernelPfS_S_i_param_3];
	mov.u32 	%r3, %tid.x;
	mov.u32 	%r4, %ctaid.x;
	mov.u32 	%r5, %ntid.x;
	mad.lo.s32 	%r1, %r4, %r5, %r3;
	setp.ge.s32 	%p1, %r1, %r2;
	@%p1 bra 	$L__BB0_2;
	cvta.to.global.u64 	%rd4, %rd1;
	cvta.to.global.u64 	%rd5, %rd2;
	cvta.to.global.u64 	%rd6, %rd3;
	mul.wide.s32 	%rd7, %r1, 4;
	add.s64 	%rd8, %rd4, %rd7;
	ld.global.f32 	%f1, [%rd8];
	add.s64 	%rd9, %rd5, %rd7;
	ld.global.f32 	%f2, [%rd9];
	add.f32 	%f3, %f1, %f2;
	add.s64 	%rd10, %rd6, %rd7;
	st.global.f32 	[%rd10], %f3;
$L__BB0_2:
	ret;

}


// ===== COMPILED SASS (sm_100) =====

	.target	sm_100

	.elftype	@"ET_EXEC"


//--------------------- .note.nv.tkinfo           --------------------------
	.section	.note.nv.tkinfo,"",@"SHT_NOTE"
	.sectionflags	@"SHF_NOTE_NV_TKINFO"
	.tkinfo
        /*0018*/ 	.word	0x00000002
        /*0030*/ 	.string	""
        /*0030*/ 	.string	"ptxas"
        /*0030*/ 	.string	"Cuda compilation tools, release 13.0, V13.0.88"
        /*0030*/ 	.string	"Build cuda_13.0.r13.0/compiler.36424714_0"
        /*0030*/ 	.string	"-arch sm_100 -m 64 "



//--------------------- .note.nv.cuinfo           --------------------------
	.section	.note.nv.cuinfo,"",@"SHT_NOTE"
	.sectionflags	@"SHF_NOTE_NV_CUINFO"
        /*0018*/ 	.short	0x0002
        /*001a*/ 	.short	0x0064
        /*001c*/ 	.short	0x0082
	.zero		2


//--------------------- .nv.info                  --------------------------
	.section	.nv.info,"",@"SHT_CUDA_INFO"
	.align	4


	//----- nvinfo : EIATTR_REGCOUNT
	.align		4
        /*0000*/ 	.byte	0x04, 0x2f
        /*0002*/ 	.short	(.L_1 - .L_0)
	.align		4
.L_0:
        /*0004*/ 	.word	index@(_Z12vecAddKernelPfS_S_i)
        /*0008*/ 	.word	0x0000000c


	//----- nvinfo : EIATTR_FRAME_SIZE
	.align		4
.L_1:
        /*000c*/ 	.byte	0x04, 0x11
        /*000e*/ 	.short	(.L_3 - .L_2)
	.align		4
.L_2:
        /*0010*/ 	.word	index@(_Z12vecAddKernelPfS_S_i)
        /*0014*/ 	.word	0x00000000


	//----- nvinfo : EIATTR_MIN_STACK_SIZE
	.align		4
.L_3:
        /*0018*/ 	.byte	0x04, 0x12
        /*001a*/ 	.short	(.L_5 - .L_4)
	.align		4
.L_4:
        /*001c*/ 	.word	index@(_Z12vecAddKernelPfS_S_i)
        /*0020*/ 	.word	0x00000000
.L_5:


//--------------------- .nv.compat                --------------------------
	.section	.nv.compat,"",@"SHT_CUDA_COMPAT_INFO"
	.align	4
        /*0000*/ 	.byte	0x02, 0x09, 0x00, 0x00, 0x02, 0x02, 0x01, 0x00, 0x02, 0x05, 0x05, 0x00, 0x03, 0x07, 0x01, 0x01
        /*0010*/ 	.byte	0x02, 0x03, 0x00, 0x00, 0x02, 0x06, 0x01, 0x00, 0x04, 0x0b, 0x08, 0x00, 0x09, 0x00, 0x00, 0x00
        /*0020*/ 	.byte	0x00, 0x00, 0x00, 0x00


//--------------------- .nv.info._Z12vecAddKernelPfS_S_i --------------------------
	.section	.nv.info._Z12vecAddKernelPfS_S_i,"",@"SHT_CUDA_INFO"
	.sectionflags	@""
	.align	4


	//----- nvinfo : EIATTR_CUDA_API_VERSION
	.align		4
        /*0000*/ 	.byte	0x04, 0x37
        /*0002*/ 	.short	(.L_7 - .L_6)
.L_6:
        /*0004*/ 	.word	0x00000082


	//----- nvinfo : EIATTR_KPARAM_INFO
	.align		4
.L_7:
        /*0008*/ 	.byte	0x04, 0x17
        /*000a*/ 	.short	(.L_9 - .L_8)
.L_8:
        /*000c*/ 	.word	0x00000000
        /*0010*/ 	.short	0x0003
        /*0012*/ 	.short	0x0018
        /*0014*/ 	.byte	0x00, 0xf0, 0x11, 0x00


	//----- nvinfo : EIATTR_KPARAM_INFO
	.align		4
.L_9:
        /*0018*/ 	.byte	0x04, 0x17
        /*001a*/ 	.short	(.L_11 - .L_10)
.L_10:
        /*001c*/ 	.word	0x00000000
        /*0020*/ 	.short	0x0002
        /*0022*/ 	.short	0x0010
        /*0024*/ 	.byte	0x00, 0xf5, 0x21, 0x00


	//----- nvinfo : EIATTR_KPARAM_INFO
	.align		4
.L_11:
        /*0028*/ 	.byte	0x04, 0x17
        /*002a*/ 	.short	(.L_13 - .L_12)
.L_12:
        /*002c*/ 	.word	0x00000000
        /*0030*/ 	.short	0x0001
        /*0032*/ 	.short	0x0008
        /*0034*/ 	.byte	0x00, 0xf5, 0x21, 0x00


	//----- nvinfo : EIATTR_KPARAM_INFO
	.align		4
.L_13:
        /*0038*/ 	.byte	0x04, 0x17
        /*003a*/ 	.short	(.L_15 - .L_14)
.L_14:
        /*003c*/ 	.word	0x00000000
        /*0040*/ 	.short	0x0000
        /*0042*/ 	.short	0x0000
        /*0044*/ 	.byte	0x00, 0xf5, 0x21, 0x00


	//----- nvinfo : EIATTR_SPARSE_MMA_MASK
	.align		4
.L_15:
        /*0048*/ 	.byte	0x03, 0x50
        /*004a*/ 	.short	0x0000


	//----- nvinfo : EIATTR_MAXREG_COUNT
	.align		4
        /*004c*/ 	.byte	0x03, 0x1b
        /*004e*/ 	.short	0x00ff


	//----- nvinfo : EIATTR_MERCURY_ISA_VERSION
	.align		4
        /*0050*/ 	.byte	0x03, 0x5f
        /*0052*/ 	.short	0x0101


	//----- nvinfo : EIATTR_VRC_CTA_INIT_COUNT
	.align		4
        /*0054*/ 	.byte	0x02, 0x4a
	.zero		1
	.zero		1


	//----- nvinfo : EIATTR_EXIT_INSTR_OFFSETS
	.align		4
        /*0058*/ 	.byte	0x04, 0x1c
        /*005a*/ 	.short	(.L_17 - .L_16)


	//   ....[0]....
.L_16:
        /*005c*/ 	.word	0x00000070


	//   ....[1]....
        /*0060*/ 	.word	0x00000130


	//----- nvinfo : EIATTR_CBANK_PARAM_SIZE
	.align		4
.L_17:
        /*0064*/ 	.byte	0x03, 0x19
        /*0066*/ 	.short	0x001c


	//----- nvinfo : EIATTR_PARAM_CBANK
	.align		4
        /*0068*/ 	.byte	0x04, 0x0a
        /*006a*/ 	.short	(.L_19 - .L_18)
	.align		4
.L_18:
        /*006c*/ 	.word	index@(.nv.constant0._Z12vecAddKernelPfS_S_i)
        /*0070*/ 	.short	0x0380
        /*0072*/ 	.short	0x001c


	//----- nvinfo : EIATTR_SW_WAR
	.align		4
.L_19:
        /*0074*/ 	.byte	0x04, 0x36
        /*0076*/ 	.short	(.L_21 - .L_20)
.L_20:
        /*0078*/ 	.word	0x00000008
.L_21:


//--------------------- .nv.callgraph             --------------------------
	.section	.nv.callgraph,"",@"SHT_CUDA_CALLGRAPH"
	.align	4
	.sectionentsize	8
	.align		4
        /*0000*/ 	.word	0x00000000
	.align		4
        /*0004*/ 	.word	0xffffffff
	.align		4
        /*0008*/ 	.word	0x00000000
	.align		4
        /*000c*/ 	.word	0xfffffffe
	.align		4
        /*0010*/ 	.word	0x00000000
	.align		4
        /*0014*/ 	.word	0xfffffffd
	.align		4
        /*0018*/ 	.word	0x00000000
	.align		4
        /*001c*/ 	.word	0xfffffffc


//--------------------- .text._Z12vecAddKernelPfS_S_i --------------------------
	.section	.text._Z12vecAddKernelPfS_S_i,"ax",@progbits
	.align	128
        .global         _Z12vecAddKernelPfS_S_i
        .type           _Z12vecAddKernelPfS_S_i,@function
        .size           _Z12vecAddKernelPfS_S_i,(.L_x_1 - _Z12vecAddKernelPfS_S_i)
        .other          _Z12vecAddKernelPfS_S_i,@"STO_CUDA_ENTRY STV_DEFAULT"
_Z12vecAddKernelPfS_S_i:
.text._Z12vecAddKernelPfS_S_i:
[----:B------:R-:W-:Y:S01]  /*0000*/  LDC R1, c[0x0][0x37c] ;  /* 0x0000df00ff017b82 */ /* 0x000fe20000000800 */
[----:B------:R-:W0:Y:S07]  /*0010*/  S2R R9, SR_TID.X ;  /* 0x0000000000097919 */ /* 0x000e2e0000002100 */
[----:B------:R-:W0:Y:S01]  /*0020*/  S2UR UR4, SR_CTAID.X ;  /* 0x00000000000479c3 */ /* 0x000e220000002500 */
[----:B------:R-:W1:Y:S07]  /*0030*/  LDCU UR5, c[0x0][0x398] ;  /* 0x00007300ff0577ac */ /* 0x000e6e0008000800 */
[----:B------:R-:W0:Y:S02]  /*0040*/  LDC R0, c[0x0][0x360] ;  /* 0x0000d800ff007b82 */ /* 0x000e240000000800 */
[----:B0-----:R-:W-:-:S05]  /*0050*/  IMAD R9, R0, UR4, R9 ;  /* 0x0000000400097c24 */ /* 0x001fca000f8e0209 */
[----:B-1----:R-:W-:-:S13]  /*0060*/  ISETP.GE.AND P0, PT, R9, UR5, PT ;  /* 0x0000000509007c0c */ /* 0x002fda000bf06270 */
[----:B------:R-:W-:Y:S05]  /*0070*/  @P0 EXIT ;  /* 0x000000000000094d */ /* 0x000fea0003800000 */
[----:B------:R-:W0:Y:S01]  /*0080*/  LDC.64 R2, c[0x0][0x380] ;  /* 0x0000e000ff027b82 */ /* 0x000e220000000a00 */
[----:B------:R-:W1:Y:S07]  /*0090*/  LDCU.64 UR4, c[0x0][0x358] ;  /* 0x00006b00ff0477ac */ /* 0x000e6e0008000a00 */
[----:B------:R-:W2:Y:S08]  /*00a0*/  LDC.64 R4, c[0x0][0x388] ;  /* 0x0000e200ff047b82 */ /* 0x000eb00000000a00 */
[----:B------:R-:W3:Y:S01]  /*00b0*/  LDC.64 R6, c[0x0][0x390] ;  /* 0x0000e400ff067b82 */ /* 0x000ee20000000a00 */
[----:B0-----:R-:W-:-:S06]  /*00c0*/  IMAD.WIDE R2, R9, 0x4, R2 ;  /* 0x0000000409027825 */ /* 0x001fcc00078e0202 */
[----:B-1----:R-:W4:Y:S01]  /*00d0*/  LDG.E R2, desc[UR4][R2.64] ;  /* 0x0000000402027981 */ /* 0x002f22000c1e1900 */
[----:B--2---:R-:W-:-:S06]  /*00e0*/  IMAD.WIDE R4, R9, 0x4, R4 ;  /* 0x0000000409047825 */ /* 0x004fcc00078e0204 */
[----:B------:R-:W4:Y:S01]  /*00f0*/  LDG.E R5, desc[UR4][R4.64] ;  /* 0x0000000404057981 */ /* 0x000f22000c1e1900 */
[----:B---3--:R-:W-:-:S04]  /*0100*/  IMAD.WIDE R6, R9, 0x4, R6 ;  /* 0x0000000409067825 */ /* 0x008fc800078e0206 */
[----:B----4-:R-:W-:-:S05]  /*0110*/  FADD R9, R2, R5 ;  /* 0x0000000502097221 */ /* 0x010fca0000000000 */
[----:B------:R-:W-:Y:S01]  /*0120*/  STG.E desc[UR4][R6.64], R9 ;  /* 0x0000000906007986 */ /* 0x000fe2000c101904 */
[----:B------:R-:W-:Y:S05]  /*0130*/  EXIT ;  /* 0x000000000000794d */ /* 0x000fea0003800000 */
.L_x_0:
[----:B------:R-:W-:-:S00]  /*0140*/  BRA `(.L_x_0) ;  /* 0xfffffffc00fc7947 */ /* 0x000fc0000383ffff */
[----:B------:R-:W-:-:S00]  /*0150*/  NOP ;  /* 0x0000000000007918 */ /* 0x000fc00000000000 */
        /* <DEDUP_REMOVED lines=10> */
.L_x_1:


//--------------------- .nv.shared.reserved.0     --------------------------
	.section	.nv.shared.reserved.0,"aw",@nobits
	.weak		__nv_reservedSMEM_offset_0_alias
	.size		__nv_reservedSMEM_offset_0_alias, 0, 64
	.other		__nv_reservedSMEM_offset_0_alias,@"STO_CUDA_RESERVED_SHARED STV_DEFAULT"
__nv_reservedSMEM_offset_0_alias:
	.zero		0
	.zero		64


//--------------------- .nv.constant0._Z12vecAddKernelPfS_S_i --------------------------
	.section	.nv.constant0._Z12vecAddKernelPfS_S_i,"a",@progbits
	.sectionflags	@""
	.align	4
.nv.constant0._Z12vecAddKernelPfS_S_i:
	.zero		924


//--------------------- SYMBOLS --------------------------

	.type		.nv.reservedSmem.offset0,@object
	.size		.nv.reservedSmem.offset0,0x4
